//
// Generated by NVIDIA NVVM Compiler
//
// Compiler Build ID: CL-36424714
// Cuda compilation tools, release 13.0, V13.0.88
// Based on NVVM 20.0.0
//

.version 9.0
.target sm_100
.address_size 64

	// .globl	_Z6reducePfS_ffPi

.visible .entry _Z6reducePfS_ffPi(
	.param .u64 .ptr .align 1 _Z6reducePfS_ffPi_param_0,
	.param .u64 .ptr .align 1 _Z6reducePfS_ffPi_param_1,
	.param .f32 _Z6reducePfS_ffPi_param_2,
	.param .f32 _Z6reducePfS_ffPi_param_3,
	.param .u64 .ptr .align 1 _Z6reducePfS_ffPi_param_4
)
{
	.reg .pred 	%p<20>;
	.reg .b32 	%r<55>;
	.reg .b32 	%f<88>;
	.reg .b64 	%rd<27>;

	ld.param.u64 	%rd10, [_Z6reducePfS_ffPi_param_0];
	ld.param.u64 	%rd8, [_Z6reducePfS_ffPi_param_1];
	ld.param.f32 	%f17, [_Z6reducePfS_ffPi_param_2];
	ld.param.f32 	%f16, [_Z6reducePfS_ffPi_param_3];
	ld.param.u64 	%rd9, [_Z6reducePfS_ffPi_param_4];
	cvta.to.global.u64 	%rd1, %rd10;
	mov.u32 	%r27, %ctaid.x;
	mov.u32 	%r28, %ctaid.y;
	mov.u32 	%r29, %nctaid.x;
	mad.lo.s32 	%r30, %r28, %r29, %r27;
	mov.u32 	%r31, %ntid.x;
	mov.u32 	%r32, %tid.x;
	mad.lo.s32 	%r1, %r30, %r31, %r32;
	cvt.rzi.s32.f32 	%r2, %f17;
	cvt.rzi.s32.f32 	%r3, %f16;
	setp.lt.s32 	%p1, %r2, 2;
	mov.b32 	%r54, 1;
	@%p1 bra 	$L__BB0_22;
	add.s32 	%r34, %r3, -1;
	add.s32 	%r4, %r3, -2;
	add.s32 	%r35, %r3, 15;
	and.b32  	%r36, %r35, 15;
	add.s32 	%r5, %r36, -1;
	add.s32 	%r37, %r3, 7;
	and.b32  	%r38, %r37, 7;
	add.s32 	%r6, %r38, -1;
	and.b32  	%r7, %r34, 15;
	and.b32  	%r8, %r35, 7;
	and.b32  	%r9, %r37, 3;
	and.b32  	%r39, %r34, -16;
	neg.s32 	%r10, %r39;
	add.s64 	%rd2, %rd1, 32;
	mov.b32 	%r54, 1;
$L__BB0_2:
	div.s32 	%r40, %r2, %r54;
	setp.lt.s32 	%p2, %r40, %r3;
	@%p2 bra 	$L__BB0_22;
	setp.lt.s32 	%p3, %r3, 2;
	mul.lo.s32 	%r12, %r54, %r3;
	rem.s32 	%r13, %r1, %r12;
	setp.ne.s32 	%p4, %r13, 0;
	add.s32 	%r41, %r54, %r1;
	setp.ge.s32 	%p5, %r41, %r2;
	or.pred  	%p6, %p4, %p5;
	or.pred  	%p7, %p6, %p3;
	@%p7 bra 	$L__BB0_19;
	setp.lt.u32 	%p8, %r4, 15;
	mul.lo.s32 	%r14, %r54, %r1;
	mul.wide.s32 	%rd11, %r14, 4;
	add.s64 	%rd3, %rd1, %rd11;
	ld.global.f32 	%f87, [%rd3];
	mov.b32 	%r52, 1;
	@%p8 bra 	$L__BB0_8;
	add.s64 	%rd26, %rd2, %rd11;
	mov.b32 	%r49, 0;
	mov.u32 	%r50, %r10;
$L__BB0_6:
	.pragma "nounroll";
	ld.global.f32 	%f19, [%rd26+-28];
	add.f32 	%f20, %f19, %f87;
	ld.global.f32 	%f21, [%rd26+-24];
	add.f32 	%f22, %f21, %f20;
	ld.global.f32 	%f23, [%rd26+-20];
	add.f32 	%f24, %f23, %f22;
	ld.global.f32 	%f25, [%rd26+-16];
	add.f32 	%f26, %f25, %f24;
	ld.global.f32 	%f27, [%rd26+-12];
	add.f32 	%f28, %f27, %f26;
	ld.global.f32 	%f29, [%rd26+-8];
	add.f32 	%f30, %f29, %f28;
	ld.global.f32 	%f31, [%rd26+-4];
	add.f32 	%f32, %f31, %f30;
	ld.global.f32 	%f33, [%rd26];
	add.f32 	%f34, %f33, %f32;
	ld.global.f32 	%f35, [%rd26+4];
	add.f32 	%f36, %f35, %f34;
	ld.global.f32 	%f37, [%rd26+8];
	add.f32 	%f38, %f37, %f36;
	ld.global.f32 	%f39, [%rd26+12];
	add.f32 	%f40, %f39, %f38;
	ld.global.f32 	%f41, [%rd26+16];
	add.f32 	%f42, %f41, %f40;
	ld.global.f32 	%f43, [%rd26+20];
	add.f32 	%f44, %f43, %f42;
	ld.global.f32 	%f45, [%rd26+24];
	add.f32 	%f46, %f45, %f44;
	ld.global.f32 	%f47, [%rd26+28];
	add.f32 	%f48, %f47, %f46;
	ld.global.f32 	%f49, [%rd26+32];
	add.f32 	%f87, %f49, %f48;
	add.s32 	%r50, %r50, 16;
	add.s32 	%r49, %r49, 16;
	add.s64 	%rd26, %rd26, 64;
	setp.ne.s32 	%p9, %r50, 0;
	@%p9 bra 	$L__BB0_6;
	add.s32 	%r52, %r49, 1;
$L__BB0_8:
	setp.eq.s32 	%p10, %r7, 0;
	@%p10 bra 	$L__BB0_18;
	setp.lt.u32 	%p11, %r5, 7;
	@%p11 bra 	$L__BB0_11;
	mul.wide.s32 	%rd13, %r52, 4;
	add.s64 	%rd14, %rd3, %rd13;
	ld.global.f32 	%f51, [%rd14];
	add.f32 	%f52, %f51, %f87;
	ld.global.f32 	%f53, [%rd14+4];
	add.f32 	%f54, %f53, %f52;
	ld.global.f32 	%f55, [%rd14+8];
	add.f32 	%f56, %f55, %f54;
	ld.global.f32 	%f57, [%rd14+12];
	add.f32 	%f58, %f57, %f56;
	ld.global.f32 	%f59, [%rd14+16];
	add.f32 	%f60, %f59, %f58;
	ld.global.f32 	%f61, [%rd14+20];
	add.f32 	%f62, %f61, %f60;
	ld.global.f32 	%f63, [%rd14+24];
	add.f32 	%f64, %f63, %f62;
	ld.global.f32 	%f65, [%rd14+28];
	add.f32 	%f87, %f65, %f64;
	add.s32 	%r52, %r52, 8;
$L__BB0_11:
	setp.eq.s32 	%p12, %r8, 0;
	@%p12 bra 	$L__BB0_18;
	setp.lt.u32 	%p13, %r6, 3;
	@%p13 bra 	$L__BB0_14;
	mul.wide.s32 	%rd15, %r52, 4;
	add.s64 	%rd16, %rd3, %rd15;
	ld.global.f32 	%f67, [%rd16];
	add.f32 	%f68, %f67, %f87;
	ld.global.f32 	%f69, [%rd16+4];
	add.f32 	%f70, %f69, %f68;
	ld.global.f32 	%f71, [%rd16+8];
	add.f32 	%f72, %f71, %f70;
	ld.global.f32 	%f73, [%rd16+12];
	add.f32 	%f87, %f73, %f72;
	add.s32 	%r52, %r52, 4;
$L__BB0_14:
	setp.eq.s32 	%p14, %r9, 0;
	@%p14 bra 	$L__BB0_18;
	setp.eq.s32 	%p15, %r9, 1;
	mul.wide.s32 	%rd17, %r52, 4;
	add.s64 	%rd7, %rd3, %rd17;
	ld.global.f32 	%f74, [%rd7];
	add.f32 	%f87, %f74, %f87;
	@%p15 bra 	$L__BB0_18;
	setp.eq.s32 	%p16, %r9, 2;
	ld.global.f32 	%f75, [%rd7+4];
	add.f32 	%f87, %f75, %f87;
	@%p16 bra 	$L__BB0_18;
	ld.global.f32 	%f76, [%rd7+8];
	add.f32 	%f87, %f76, %f87;
$L__BB0_18:
	st.global.f32 	[%rd3], %f87;
$L__BB0_19:
	setp.ne.s32 	%p17, %r13, 0;
	bar.sync 	0;
	@%p17 bra 	$L__BB0_21;
	mul.lo.s32 	%r44, %r54, %r1;
	mul.wide.s32 	%rd18, %r44, 4;
	add.s64 	%rd19, %rd1, %rd18;
	ld.global.f32 	%f77, [%rd19];
	div.rn.f32 	%f78, %f77, %f16;
	st.global.f32 	[%rd19], %f78;
$L__BB0_21:
	setp.lt.s32 	%p18, %r12, %r2;
	mov.u32 	%r54, %r12;
	@%p18 bra 	$L__BB0_2;
$L__BB0_22:
	bar.sync 	0;
	rem.s32 	%r45, %r1, %r54;
	setp.ne.s32 	%p19, %r45, 0;
	@%p19 bra 	$L__BB0_24;
	mul.wide.s32 	%rd20, %r1, 4;
	add.s64 	%rd21, %rd1, %rd20;
	ld.global.f32 	%f79, [%rd21];
	div.s32 	%r46, %r1, %r54;
	cvta.to.global.u64 	%rd22, %rd8;
	mul.wide.s32 	%rd23, %r46, 4;
	add.s64 	%rd24, %rd22, %rd23;
	st.global.f32 	[%rd24], %f79;
$L__BB0_24:
	cvta.to.global.u64 	%rd25, %rd9;
	div.s32 	%r47, %r2, %r54;
	st.global.u32 	[%rd25], %r47;
	ret;

}


// ===== COMPILED SASS (sm_100) =====

	.target	sm_100

	.elftype	@"ET_EXEC"


//--------------------- .note.nv.tkinfo           --------------------------
	.section	.note.nv.tkinfo,"",@"SHT_NOTE"
	.sectionflags	@"SHF_NOTE_NV_TKINFO"
	.tkinfo
        /*0018*/ 	.word	0x00000002
        /*0030*/ 	.string	""
        /*0030*/ 	.string	"ptxas"
        /*0030*/ 	.string	"Cuda compilation tools, release 13.0, V13.0.88"
        /*0030*/ 	.string	"Build cuda_13.0.r13.0/compiler.36424714_0"
        /*0030*/ 	.string	"-arch sm_100 -m 64 "



//--------------------- .note.nv.cuinfo           --------------------------
	.section	.note.nv.cuinfo,"",@"SHT_NOTE"
	.sectionflags	@"SHF_NOTE_NV_CUINFO"
        /*0018*/ 	.short	0x0002
        /*001a*/ 	.short	0x0064
        /*001c*/ 	.short	0x0082
	.zero		2


//--------------------- .nv.info                  --------------------------
	.section	.nv.info,"",@"SHT_CUDA_INFO"
	.align	4


	//----- nvinfo : EIATTR_REGCOUNT
	.align		4
        /*0000*/ 	.byte	0x04, 0x2f
        /*0002*/ 	.short	(.L_1 - .L_0)
	.align		4
.L_0:
        /*0004*/ 	.word	index@(_Z6reducePfS_ffPi)
        /*0008*/ 	.word	0x0000001f


	//----- nvinfo : EIATTR_FRAME_SIZE
	.align		4
.L_1:
        /*000c*/ 	.byte	0x04, 0x11
        /*000e*/ 	.short	(.L_3 - .L_2)
	.align		4
.L_2:
        /*0010*/ 	.word	index@($__internal_0_$__cuda_sm3x_div_rn_noftz_f32_slowpath)
        /*0014*/ 	.word	0x00000000


	//----- nvinfo : EIATTR_FRAME_SIZE
	.align		4
.L_3:
        /*0018*/ 	.byte	0x04, 0x11
        /*001a*/ 	.short	(.L_5 - .L_4)
	.align		4
.L_4:
        /*001c*/ 	.word	index@(_Z6reducePfS_ffPi)
        /*0020*/ 	.word	0x00000000


	//----- nvinfo : EIATTR_MIN_STACK_SIZE
	.align		4
.L_5:
        /*0024*/ 	.byte	0x04, 0x12
        /*0026*/ 	.short	(.L_7 - .L_6)
	.align		4
.L_6:
        /*0028*/ 	.word	index@(_Z6reducePfS_ffPi)
        /*002c*/ 	.word	0x00000000
.L_7:


//--------------------- .nv.compat                --------------------------
	.section	.nv.compat,"",@"SHT_CUDA_COMPAT_INFO"
	.align	4
        /*0000*/ 	.byte	0x02, 0x09, 0x00, 0x00, 0x02, 0x02, 0x01, 0x00, 0x02, 0x05, 0x05, 0x00, 0x03, 0x07, 0x01, 0x01
        /*0010*/ 	.byte	0x02, 0x03, 0x00, 0x00, 0x02, 0x06, 0x01, 0x00, 0x04, 0x0b, 0x08, 0x00, 0x01, 0x00, 0x00, 0x00
        /*0020*/ 	.byte	0x00, 0x00, 0x00, 0x00


//--------------------- .nv.info._Z6reducePfS_ffPi --------------------------
	.section	.nv.info._Z6reducePfS_ffPi,"",@"SHT_CUDA_INFO"
	.sectionflags	@""
	.align	4


	//----- nvinfo : EIATTR_CUDA_API_VERSION
	.align		4
        /*0000*/ 	.byte	0x04, 0x37
        /*0002*/ 	.short	(.L_9 - .L_8)
.L_8:
        /*0004*/ 	.word	0x00000082


	//----- nvinfo : EIATTR_KPARAM_INFO
	.align		4
.L_9:
        /*0008*/ 	.byte	0x04, 0x17
        /*000a*/ 	.short	(.L_11 - .L_10)
.L_10:
        /*000c*/ 	.word	0x00000000
        /*0010*/ 	.short	0x0004
        /*0012*/ 	.short	0x0018
        /*0014*/ 	.byte	0x00, 0xf5, 0x21, 0x00


	//----- nvinfo : EIATTR_KPARAM_INFO
	.align		4
.L_11:
        /*0018*/ 	.byte	0x04, 0x17
        /*001a*/ 	.short	(.L_13 - .L_12)
.L_12:
        /*001c*/ 	.word	0x00000000
        /*0020*/ 	.short	0x0003
        /*0022*/ 	.short	0x0014
        /*0024*/ 	.byte	0x00, 0xf0, 0x11, 0x00


	//----- nvinfo : EIATTR_KPARAM_INFO
	.align		4
.L_13:
        /*0028*/ 	.byte	0x04, 0x17
        /*002a*/ 	.short	(.L_15 - .L_14)
.L_14:
        /*002c*/ 	.word	0x00000000
        /*0030*/ 	.short	0x0002
        /*0032*/ 	.short	0x0010
        /*0034*/ 	.byte	0x00, 0xf0, 0x11, 0x00


	//----- nvinfo : EIATTR_KPARAM_INFO
	.align		4
.L_15:
        /*0038*/ 	.byte	0x04, 0x17
        /*003a*/ 	.short	(.L_17 - .L_16)
.L_16:
        /*003c*/ 	.word	0x00000000
        /*0040*/ 	.short	0x0001
        /*0042*/ 	.short	0x0008
        /*0044*/ 	.byte	0x00, 0xf5, 0x21, 0x00


	//----- nvinfo : EIATTR_KPARAM_INFO
	.align		4
.L_17:
        /*0048*/ 	.byte	0x04, 0x17
        /*004a*/ 	.short	(.L_19 - .L_18)
.L_18:
        /*004c*/ 	.word	0x00000000
        /*0050*/ 	.short	0x0000
        /*0052*/ 	.short	0x0000
        /*0054*/ 	.byte	0x00, 0xf5, 0x21, 0x00


	//----- nvinfo : EIATTR_SPARSE_MMA_MASK
	.align		4
.L_19:
        /*0058*/ 	.byte	0x03, 0x50
        /*005a*/ 	.short	0x0000


	//----- nvinfo : EIATTR_MAXREG_COUNT
	.align		4
        /*005c*/ 	.byte	0x03, 0x1b
        /*005e*/ 	.short	0x00ff


	//----- nvinfo : EIATTR_NUM_BARRIERS
	.align		4
        /*0060*/ 	.byte	0x02, 0x4c
        /*0062*/ 	.byte	0x01
	.zero		1


	//----- nvinfo : EIATTR_MERCURY_ISA_VERSION
	.align		4
        /*0064*/ 	.byte	0x03, 0x5f
        /*0066*/ 	.short	0x0101


	//----- nvinfo : EIATTR_VRC_CTA_INIT_COUNT
	.align		4
        /*0068*/ 	.byte	0x02, 0x4a
	.zero		1
	.zero		1


	//----- nvinfo : EIATTR_EXIT_INSTR_OFFSETS
	.align		4
        /*006c*/ 	.byte	0x04, 0x1c
        /*006e*/ 	.short	(.L_21 - .L_20)


	//   ....[0]....
.L_20:
        /*0070*/ 	.word	0x000010f0


	//----- nvinfo : EIATTR_CRS_STACK_SIZE
	.align		4
.L_21:
        /*0074*/ 	.byte	0x04, 0x1e
        /*0076*/ 	.short	(.L_23 - .L_22)
.L_22:
        /*0078*/ 	.word	0x00000000


	//----- nvinfo : EIATTR_CBANK_PARAM_SIZE
	.align		4
.L_23:
        /*007c*/ 	.byte	0x03, 0x19
        /*007e*/ 	.short	0x0020


	//----- nvinfo : EIATTR_PARAM_CBANK
	.align		4
        /*0080*/ 	.byte	0x04, 0x0a
        /*0082*/ 	.short	(.L_25 - .L_24)
	.align		4
.L_24:
        /*0084*/ 	.word	index@(.nv.constant0._Z6reducePfS_ffPi)
        /*0088*/ 	.short	0x0380
        /*008a*/ 	.short	0x0020


	//----- nvinfo : EIATTR_SW_WAR
	.align		4
.L_25:
        /*008c*/ 	.byte	0x04, 0x36
        /*008e*/ 	.short	(.L_27 - .L_26)
.L_26:
        /*0090*/ 	.word	0x00000008
.L_27:


//--------------------- .nv.callgraph             --------------------------
	.section	.nv.callgraph,"",@"SHT_CUDA_CALLGRAPH"
	.align	4
	.sectionentsize	8
	.align		4
        /*0000*/ 	.word	0x00000000
	.align		4
        /*0004*/ 	.word	0xffffffff
	.align		4
        /*0008*/ 	.word	0x00000000
	.align		4
        /*000c*/ 	.word	0xfffffffe
	.align		4
        /*0010*/ 	.word	0x00000000
	.align		4
        /*0014*/ 	.word	0xfffffffd
	.align		4
        /*0018*/ 	.word	0x00000000
	.align		4
        /*001c*/ 	.word	0xfffffffc


//--------------------- .text._Z6reducePfS_ffPi   --------------------------
	.section	.text._Z6reducePfS_ffPi,"ax",@progbits
	.align	128
        .global         _Z6reducePfS_ffPi
        .type           _Z6reducePfS_ffPi,@function
        .size           _Z6reducePfS_ffPi,(.L_x_27 - _Z6reducePfS_ffPi)
        .other          _Z6reducePfS_ffPi,@"STO_CUDA_ENTRY STV_DEFAULT"
_Z6reducePfS_ffPi:
.text._Z6reducePfS_ffPi:
[----:B------:R-:W-:Y:S01]  /*0000*/  LDC R1, c[0x0][0x37c] ;  /* 0x0000df00ff017b82 */ /* 0x000fe20000000800 */
[----:B------:R-:W0:Y:S01]  /*0010*/  LDCU.64 UR10, c[0x0][0x390] ;  /* 0x00007200ff0a77ac */ /* 0x000e220008000a00 */
[----:B------:R-:W1:Y:S06]  /*0020*/  S2R R0, SR_TID.X ;  /* 0x0000000000007919 */ /* 0x000e6c0000002100 */
[----:B------:R-:W-:Y:S01]  /*0030*/  S2UR UR4, SR_CTAID.X ;  /* 0x00000000000479c3 */ /* 0x000fe20000002500 */
[----:B------:R-:W-:Y:S01]  /*0040*/  IMAD.MOV.U32 R18, RZ, RZ, 0x1 ;  /* 0x00000001ff127424 */ /* 0x000fe200078e00ff */
[----:B------:R-:W2:Y:S01]  /*0050*/  LDCU UR6, c[0x0][0x370] ;  /* 0x00006e00ff0677ac */ /* 0x000ea20008000800 */
[----:B------:R-:W3:Y:S05]  /*0060*/  LDCU.64 UR8, c[0x0][0x358] ;  /* 0x00006b00ff0877ac */ /* 0x000eea0008000a00 */
[----:B------:R-:W2:Y:S01]  /*0070*/  S2UR UR5, SR_CTAID.Y ;  /* 0x00000000000579c3 */ /* 0x000ea20000002600 */
[----:B0-----:R-:W0:Y:S07]  /*0080*/  F2I.TRUNC.NTZ R6, UR10 ;  /* 0x0000000a00067d05 */ /* 0x001e2e000820f100 */
[----:B------:R-:W1:Y:S01]  /*0090*/  LDC R7, c[0x0][0x360] ;  /* 0x0000d800ff077b82 */ /* 0x000e620000000800 */
[----:B0-----:R-:W-:Y:S01]  /*00a0*/  ISETP.GE.AND P0, PT, R6, 0x2, PT ;  /* 0x000000020600780c */ /* 0x001fe20003f06270 */
[----:B--2---:R-:W-:-:S06]  /*00b0*/  UIMAD UR4, UR5, UR6, UR4 ;  /* 0x00000006050472a4 */ /* 0x004fcc000f8e0204 */
[----:B-1----:R-:W-:-:S06]  /*00c0*/  IMAD R7, R7, UR4, R0 ;  /* 0x0000000407077c24 */ /* 0x002fcc000f8e0200 */
[----:B---3--:R-:W-:Y:S05]  /*00d0*/  @!P0 BRA `(.L_x_0) ;  /* 0x0000000c00248947 */ /* 0x008fea0003800000 */
[----:B------:R-:W0:Y:S01]  /*00e0*/  F2I.TRUNC.NTZ R8, UR11 ;  /* 0x0000000b00087d05 */ /* 0x000e22000820f100 */
[----:B------:R-:W1:Y:S01]  /*00f0*/  LDCU.64 UR4, c[0x0][0x380] ;  /* 0x00007000ff0477ac */ /* 0x000e620008000a00 */
[----:B------:R-:W-:Y:S02]  /*0100*/  IMAD.MOV.U32 R18, RZ, RZ, 0x1 ;  /* 0x00000001ff127424 */ /* 0x000fe400078e00ff */
[C---:B0-----:R-:W-:Y:S01]  /*0110*/  VIADD R9, R8.reuse, 0x7 ;  /* 0x0000000708097836 */ /* 0x041fe20000000000 */
[C---:B------:R-:W-:Y:S01]  /*0120*/  IADD3 R14, PT, PT, R8.reuse, 0xf, RZ ;  /* 0x0000000f080e7810 */ /* 0x040fe20007ffe0ff */
[C---:B------:R-:W-:Y:S01]  /*0130*/  VIADD R15, R8.reuse, 0xffffffff ;  /* 0xffffffff080f7836 */ /* 0x040fe20000000000 */
[----:B-1----:R-:W-:Y:S02]  /*0140*/  UIADD3 UR4, UP0, UPT, UR4, 0x20, URZ ;  /* 0x0000002004047890 */ /* 0x002fe4000ff1e0ff */
[----:B------:R-:W-:Y:S01]  /*0150*/  LOP3.LUT R10, R9, 0x7, RZ, 0xc0, !PT ;  /* 0x00000007090a7812 */ /* 0x000fe200078ec0ff */
[----:B------:R-:W-:Y:S01]  /*0160*/  VIADD R16, R8, 0xfffffffe ;  /* 0xfffffffe08107836 */ /* 0x000fe20000000000 */
[----:B------:R-:W-:Y:S01]  /*0170*/  LOP3.LUT R12, R15, 0xfffffff0, RZ, 0xc0, !PT ;  /* 0xfffffff00f0c7812 */ /* 0x000fe200078ec0ff */
[----:B------:R-:W-:Y:S01]  /*0180*/  UIADD3.X UR5, UPT, UPT, URZ, UR5, URZ, UP0, !UPT ;  /* 0x00000005ff057290 */ /* 0x000fe200087fe4ff */
[----:B------:R-:W-:Y:S01]  /*0190*/  LOP3.LUT R11, R14, 0xf, RZ, 0xc0, !PT ;  /* 0x0000000f0e0b7812 */ /* 0x000fe200078ec0ff */
[----:B------:R-:W-:Y:S01]  /*01a0*/  VIADD R10, R10, 0xffffffff ;  /* 0xffffffff0a0a7836 */ /* 0x000fe20000000000 */
[----:B------:R-:W-:Y:S01]  /*01b0*/  LOP3.LUT R9, R9, 0x3, RZ, 0xc0, !PT ;  /* 0x0000000309097812 */ /* 0x000fe200078ec0ff */
[----:B------:R-:W-:Y:S01]  /*01c0*/  IMAD.MOV R12, RZ, RZ, -R12 ;  /* 0x000000ffff0c7224 */ /* 0x000fe200078e0a0c */
[----:B------:R-:W-:-:S07]  /*01d0*/  IADD3 R11, PT, PT, R11, -0x1, RZ ;  /* 0xffffffff0b0b7810 */ /* 0x000fce0007ffe0ff */
.L_x_12:
[----:B-1----:R-:W-:Y:S02]  /*01e0*/  IABS R5, R18 ;  /* 0x0000001200057213 */ /* 0x002fe40000000000 */
[----:B0-----:R-:W-:Y:S02]  /*01f0*/  IABS R17, R6 ;  /* 0x0000000600117213 */ /* 0x001fe40000000000 */
[----:B------:R-:W0:Y:S01]  /*0200*/  I2F.RP R0, R5 ;  /* 0x0000000500007306 */ /* 0x000e220000209400 */
[----:B------:R-:W-:-:S07]  /*0210*/  IABS R19, R18 ;  /* 0x0000001200137213 */ /* 0x000fce0000000000 */
[----:B0-----:R-:W0:Y:S02]  /*0220*/  MUFU.RCP R0, R0 ;  /* 0x0000000000007308 */ /* 0x001e240000001000 */
[----:B0-----:R-:W-:Y:S02]  /*0230*/  VIADD R2, R0, 0xffffffe ;  /* 0x0ffffffe00027836 */ /* 0x001fe40000000000 */
[----:B------:R-:W-:-:S04]  /*0240*/  IMAD.MOV R0, RZ, RZ, -R19 ;  /* 0x000000ffff007224 */ /* 0x000fc800078e0a13 */
[----:B------:R0:W1:Y:S02]  /*0250*/  F2I.FTZ.U32.TRUNC.NTZ R3, R2 ;  /* 0x0000000200037305 */ /* 0x000064000021f000 */
[----:B0-----:R-:W-:Y:S02]  /*0260*/  IMAD.MOV.U32 R2, RZ, RZ, RZ ;  /* 0x000000ffff027224 */ /* 0x001fe400078e00ff */
[----:B-1----:R-:W-:-:S04]  /*0270*/  IMAD.MOV R4, RZ, RZ, -R3 ;  /* 0x000000ffff047224 */ /* 0x002fc800078e0a03 */
[----:B------:R-:W-:Y:S01]  /*0280*/  IMAD R13, R4, R5, RZ ;  /* 0x00000005040d7224 */ /* 0x000fe200078e02ff */
[----:B------:R-:W-:-:S03]  /*0290*/  MOV R4, R17 ;  /* 0x0000001100047202 */ /* 0x000fc60000000f00 */
[----:B------:R-:W-:-:S06]  /*02a0*/  IMAD.HI.U32 R3, R3, R13, R2 ;  /* 0x0000000d03037227 */ /* 0x000fcc00078e0002 */
[----:B------:R-:W-:-:S04]  /*02b0*/  IMAD.HI.U32 R3, R3, R4, RZ ;  /* 0x0000000403037227 */ /* 0x000fc800078e00ff */
[----:B------:R-:W-:-:S05]  /*02c0*/  IMAD R0, R3, R0, R4 ;  /* 0x0000000003007224 */ /* 0x000fca00078e0204 */
[----:B------:R-:W-:-:S13]  /*02d0*/  ISETP.GT.U32.AND P1, PT, R5, R0, PT ;  /* 0x000000000500720c */ /* 0x000fda0003f24070 */
[----:B------:R-:W-:Y:S01]  /*02e0*/  @!P1 IMAD.IADD R0, R0, 0x1, -R5 ;  /* 0x0000000100009824 */ /* 0x000fe200078e0a05 */
[----:B------:R-:W-:Y:S02]  /*02f0*/  @!P1 IADD3 R3, PT, PT, R3, 0x1, RZ ;  /* 0x0000000103039810 */ /* 0x000fe40007ffe0ff */
[----:B------:R-:W-:Y:S02]  /*0300*/  ISETP.NE.AND P1, PT, R18, RZ, PT ;  /* 0x000000ff1200720c */ /* 0x000fe40003f25270 */
[----:B------:R-:W-:Y:S02]  /*0310*/  ISETP.GE.U32.AND P0, PT, R0, R5, PT ;  /* 0x000000050000720c */ /* 0x000fe40003f06070 */
[----:B------:R-:W-:-:S04]  /*0320*/  LOP3.LUT R0, R6, R18, RZ, 0x3c, !PT ;  /* 0x0000001206007212 */ /* 0x000fc800078e3cff */
[----:B------:R-:W-:-:S07]  /*0330*/  ISETP.GE.AND P2, PT, R0, RZ, PT ;  /* 0x000000ff0000720c */ /* 0x000fce0003f46270 */
[----:B------:R-:W-:-:S06]  /*0340*/  @P0 VIADD R3, R3, 0x1 ;  /* 0x0000000103030836 */ /* 0x000fcc0000000000 */
[----:B------:R-:W-:Y:S01]  /*0350*/  @!P2 IMAD.MOV R3, RZ, RZ, -R3 ;  /* 0x000000ffff03a224 */ /* 0x000fe200078e0a03 */
[----:B------:R-:W-:-:S04]  /*0360*/  @!P1 LOP3.LUT R3, RZ, R18, RZ, 0x33, !PT ;  /* 0x00000012ff039212 */ /* 0x000fc800078e33ff */
[----:B------:R-:W-:-:S13]  /*0370*/  ISETP.GE.AND P0, PT, R3, R8, PT ;  /* 0x000000080300720c */ /* 0x000fda0003f06270 */
[----:B------:R-:W-:Y:S05]  /*0380*/  @!P0 BRA `(.L_x_0) ;  /* 0x0000000800788947 */ /* 0x000fea0003800000 */
[----:B------:R-:W-:Y:S01]  /*0390*/  IMAD R13, R8, R18, RZ ;  /* 0x00000012080d7224 */ /* 0x000fe200078e02ff */
[----:B------:R-:W-:Y:S01]  /*03a0*/  IABS R19, R7 ;  /* 0x0000000700137213 */ /* 0x000fe20000000000 */
[----:B------:R-:W-:Y:S01]  /*03b0*/  BSSY.RECONVERGENT B0, `(.L_x_1) ;  /* 0x0000080000007945 */ /* 0x000fe20003800200 */
[----:B------:R-:W-:Y:S02]  /*03c0*/  ISETP.GE.AND P2, PT, R7, RZ, PT ;  /* 0x000000ff0700720c */ /* 0x000fe40003f46270 */
[-C--:B------:R-:W-:Y:S02]  /*03d0*/  IABS R5, R13.reuse ;  /* 0x0000000d00057213 */ /* 0x080fe40000000000 */
[----:B------:R-:W-:Y:S02]  /*03e0*/  IABS R20, R13 ;  /* 0x0000000d00147213 */ /* 0x000fe40000000000 */
[----:B------:R-:W0:Y:S01]  /*03f0*/  I2F.RP R0, R5 ;  /* 0x0000000500007306 */ /* 0x000e220000209400 */
[----:B------:R-:W-:-:S07]  /*0400*/  ISETP.NE.AND P1, PT, R13, RZ, PT ;  /* 0x000000ff0d00720c */ /* 0x000fce0003f25270 */
[----:B0-----:R-:W0:Y:S02]  /*0410*/  MUFU.RCP R0, R0 ;  /* 0x0000000000007308 */ /* 0x001e240000001000 */
[----:B0-----:R-:W-:Y:S01]  /*0420*/  VIADD R2, R0, 0xffffffe ;  /* 0x0ffffffe00027836 */ /* 0x001fe20000000000 */
[----:B------:R-:W-:-:S05]  /*0430*/  IADD3 R0, PT, PT, RZ, -R20, RZ ;  /* 0x80000014ff007210 */ /* 0x000fca0007ffe0ff */
[----:B------:R0:W1:Y:S02]  /*0440*/  F2I.FTZ.U32.TRUNC.NTZ R3, R2 ;  /* 0x0000000200037305 */ /* 0x000064000021f000 */
[----:B0-----:R-:W-:Y:S01]  /*0450*/  IMAD.MOV.U32 R2, RZ, RZ, RZ ;  /* 0x000000ffff027224 */ /* 0x001fe200078e00ff */
[----:B-1----:R-:W-:-:S05]  /*0460*/  IADD3 R4, PT, PT, RZ, -R3, RZ ;  /* 0x80000003ff047210 */ /* 0x002fca0007ffe0ff */
[----:B------:R-:W-:Y:S02]  /*0470*/  IMAD R17, R4, R5, RZ ;  /* 0x0000000504117224 */ /* 0x000fe400078e02ff */
[----:B------:R-:W-:Y:S02]  /*0480*/  IMAD.MOV.U32 R4, RZ, RZ, R19 ;  /* 0x000000ffff047224 */ /* 0x000fe400078e0013 */
[----:B------:R-:W-:-:S06]  /*0490*/  IMAD.HI.U32 R3, R3, R17, R2 ;  /* 0x0000001103037227 */ /* 0x000fcc00078e0002 */
[----:B------:R-:W-:-:S04]  /*04a0*/  IMAD.HI.U32 R3, R3, R4, RZ ;  /* 0x0000000403037227 */ /* 0x000fc800078e00ff */
[----:B------:R-:W-:Y:S01]  /*04b0*/  IMAD R0, R3, R0, R4 ;  /* 0x0000000003007224 */ /* 0x000fe200078e0204 */
[----:B------:R-:W-:-:S04]  /*04c0*/  IADD3 R3, PT, PT, R7, R18, RZ ;  /* 0x0000001207037210 */ /* 0x000fc80007ffe0ff */
[----:B------:R-:W-:-:S13]  /*04d0*/  ISETP.GT.U32.AND P0, PT, R5, R0, PT ;  /* 0x000000000500720c */ /* 0x000fda0003f04070 */
[----:B------:R-:W-:-:S05]  /*04e0*/  @!P0 IMAD.IADD R0, R0, 0x1, -R5 ;  /* 0x0000000100008824 */ /* 0x000fca00078e0a05 */
[----:B------:R-:W-:-:S13]  /*04f0*/  ISETP.GT.U32.AND P0, PT, R5, R0, PT ;  /* 0x000000000500720c */ /* 0x000fda0003f04070 */
[----:B------:R-:W-:Y:S01]  /*0500*/  @!P0 IMAD.IADD R0, R0, 0x1, -R5 ;  /* 0x0000000100008824 */ /* 0x000fe200078e0a05 */
[----:B------:R-:W-:-:S03]  /*0510*/  ISETP.GE.AND P0, PT, R3, R6, PT ;  /* 0x000000060300720c */ /* 0x000fc60003f06270 */
[----:B------:R-:W-:Y:S01]  /*0520*/  @!P2 IMAD.MOV R0, RZ, RZ, -R0 ;  /* 0x000000ffff00a224 */ /* 0x000fe200078e0a00 */
[----:B------:R-:W-:-:S04]  /*0530*/  @!P1 LOP3.LUT R0, RZ, R13, RZ, 0x33, !PT ;  /* 0x0000000dff009212 */ /* 0x000fc800078e33ff */
[----:B------:R-:W-:-:S04]  /*0540*/  ISETP.NE.OR P0, PT, R0, RZ, P0 ;  /* 0x000000ff0000720c */ /* 0x000fc80000705670 */
[----:B------:R-:W-:-:S13]  /*0550*/  ISETP.LT.OR P0, PT, R8, 0x2, P0 ;  /* 0x000000020800780c */ /* 0x000fda0000701670 */
[----:B------:R-:W-:Y:S05]  /*0560*/  @P0 BRA `(.L_x_2) ;  /* 0x0000000400900947 */ /* 0x000fea0003800000 */
[----:B------:R-:W0:Y:S01]  /*0570*/  LDC.64 R2, c[0x0][0x380] ;  /* 0x0000e000ff027b82 */ /* 0x000e220000000a00 */
[----:B------:R-:W-:-:S04]  /*0580*/  IMAD R21, R7, R18, RZ ;  /* 0x0000001207157224 */ /* 0x000fc800078e02ff */
[----:B0-----:R-:W-:-:S05]  /*0590*/  IMAD.WIDE R2, R21, 0x4, R2 ;  /* 0x0000000415027825 */ /* 0x001fca00078e0202 */
[----:B------:R0:W5:Y:S01]  /*05a0*/  LDG.E R17, desc[UR8][R2.64] ;  /* 0x0000000802117981 */ /* 0x000162000c1e1900 */
[----:B------:R-:W-:Y:S01]  /*05b0*/  ISETP.GE.U32.AND P0, PT, R16, 0xf, PT ;  /* 0x0000000f1000780c */ /* 0x000fe20003f06070 */
[----:B------:R-:W-:-:S12]  /*05c0*/  IMAD.MOV.U32 R19, RZ, RZ, 0x1 ;  /* 0x00000001ff137424 */ /* 0x000fd800078e00ff */
[----:B0-----:R-:W-:Y:S05]  /*05d0*/  @!P0 BRA `(.L_x_3) ;  /* 0x0000000000b08947 */ /* 0x001fea0003800000 */
[----:B------:R-:W-:Y:S01]  /*05e0*/  MOV R4, UR4 ;  /* 0x0000000400047c02 */ /* 0x000fe20008000f00 */
[----:B------:R-:W-:Y:S01]  /*05f0*/  IMAD.U32 R5, RZ, RZ, UR5 ;  /* 0x00000005ff057e24 */ /* 0x000fe2000f8e00ff */
[----:B------:R-:W-:Y:S01]  /*0600*/  MOV R20, R12 ;  /* 0x0000000c00147202 */ /* 0x000fe20000000f00 */
[----:B------:R-:W-:Y:S02]  /*0610*/  IMAD.MOV.U32 R19, RZ, RZ, RZ ;  /* 0x000000ffff137224 */ /* 0x000fe400078e00ff */
[----:B------:R-:W-:-:S07]  /*0620*/  IMAD.WIDE R4, R21, 0x4, R4 ;  /* 0x0000000415047825 */ /* 0x000fce00078e0204 */
.L_x_4:
[----:B------:R-:W2:Y:S04]  /*0630*/  LDG.E R26, desc[UR8][R4.64+-0x1c] ;  /* 0xffffe408041a7981 */ /* 0x000ea8000c1e1900 */
[----:B------:R-:W3:Y:S04]  /*0640*/  LDG.E R27, desc[UR8][R4.64+-0x18] ;  /* 0xffffe808041b7981 */ /* 0x000ee8000c1e1900 */
[----:B------:R-:W4:Y:S04]  /*0650*/  LDG.E R21, desc[UR8][R4.64+-0x14] ;  /* 0xffffec0804157981 */ /* 0x000f28000c1e1900 */
[----:B------:R-:W4:Y:S04]  /*0660*/  LDG.E R22, desc[UR8][R4.64+-0x10] ;  /* 0xfffff00804167981 */ /* 0x000f28000c1e1900 */
[----:B------:R-:W4:Y:S04]  /*0670*/  LDG.E R23, desc[UR8][R4.64+-0xc] ;  /* 0xfffff40804177981 */ /* 0x000f28000c1e1900 */
[----:B------:R-:W4:Y:S04]  /*0680*/  LDG.E R24, desc[UR8][R4.64+-0x8] ;  /* 0xfffff80804187981 */ /* 0x000f28000c1e1900 */
[----:B------:R-:W4:Y:S01]  /*0690*/  LDG.E R25, desc[UR8][R4.64+-0x4] ;  /* 0xfffffc0804197981 */ /* 0x000f22000c1e1900 */
[----:B--2--5:R-:W-:-:S03]  /*06a0*/  FADD R26, R26, R17 ;  /* 0x000000111a1a7221 */ /* 0x024fc60000000000 */
[----:B------:R-:W2:Y:S01]  /*06b0*/  LDG.E R17, desc[UR8][R4.64] ;  /* 0x0000000804117981 */ /* 0x000ea2000c1e1900 */
[----:B---3--:R-:W-:-:S04]  /*06c0*/  FADD R26, R26, R27 ;  /* 0x0000001b1a1a7221 */ /* 0x008fc80000000000 */
[----:B----4-:R-:W-:Y:S02]  /*06d0*/  FADD R27, R26, R21 ;  /* 0x000000151a1b7221 */ /* 0x010fe40000000000 */
[----:B------:R-:W3:Y:S02]  /*06e0*/  LDG.E R21, desc[UR8][R4.64+0x4] ;  /* 0x0000040804157981 */ /* 0x000ee4000c1e1900 */
[----:B------:R-:W-:Y:S02]  /*06f0*/  FADD R26, R27, R22 ;  /* 0x000000161b1a7221 */ /* 0x000fe40000000000 */
[----:B------:R-:W4:Y:S02]  /*0700*/  LDG.E R22, desc[UR8][R4.64+0x8] ;  /* 0x0000080804167981 */ /* 0x000f24000c1e1900 */
[----:B------:R-:W-:Y:S02]  /*0710*/  FADD R27, R26, R23 ;  /* 0x000000171a1b7221 */ /* 0x000fe40000000000 */
[----:B------:R-:W4:Y:S02]  /*0720*/  LDG.E R23, desc[UR8][R4.64+0xc] ;  /* 0x00000c0804177981 */ /* 0x000f24000c1e1900 */
[----:B------:R-:W-:-:S02]  /*0730*/  FADD R26, R27, R24 ;  /* 0x000000181b1a7221 */ /* 0x000fc40000000000 */
[----:B------:R-:W4:Y:S02]  /*0740*/  LDG.E R24, desc[UR8][R4.64+0x10] ;  /* 0x0000100804187981 */ /* 0x000f24000c1e1900 */
[----:B------:R-:W-:Y:S02]  /*0750*/  FADD R26, R26, R25 ;  /* 0x000000191a1a7221 */ /* 0x000fe40000000000 */
[----:B------:R-:W4:Y:S02]  /*0760*/  LDG.E R25, desc[UR8][R4.64+0x14] ;  /* 0x0000140804197981 */ /* 0x000f24000c1e1900 */
[----:B--2---:R-:W-:Y:S02]  /*0770*/  FADD R26, R26, R17 ;  /* 0x000000111a1a7221 */ /* 0x004fe40000000000 */
[----:B------:R-:W2:Y:S02]  /*0780*/  LDG.E R17, desc[UR8][R4.64+0x18] ;  /* 0x0000180804117981 */ /* 0x000ea4000c1e1900 */
[----:B---3--:R-:W-:-:S02]  /*0790*/  FADD R27, R26, R21 ;  /* 0x000000151a1b7221 */ /* 0x008fc40000000000 */
[----:B------:R-:W3:Y:S02]  /*07a0*/  LDG.E R21, desc[UR8][R4.64+0x1c] ;  /* 0x00001c0804157981 */ /* 0x000ee4000c1e1900 */
[----:B----4-:R-:W-:Y:S02]  /*07b0*/  FADD R26, R27, R22 ;  /* 0x000000161b1a7221 */ /* 0x010fe40000000000 */
[----:B------:R0:W4:Y:S01]  /*07c0*/  LDG.E R22, desc[UR8][R4.64+0x20] ;  /* 0x0000200804167981 */ /* 0x000122000c1e1900 */
[----:B------:R-:W-:Y:S02]  /*07d0*/  VIADD R20, R20, 0x10 ;  /* 0x0000001014147836 */ /* 0x000fe40000000000 */
[----:B------:R-:W-:-:S04]  /*07e0*/  FADD R23, R26, R23 ;  /* 0x000000171a177221 */ /* 0x000fc80000000000 */
[----:B------:R-:W-:Y:S01]  /*07f0*/  FADD R24, R23, R24 ;  /* 0x0000001817187221 */ /* 0x000fe20000000000 */
[----:B------:R-:W-:-:S03]  /*0800*/  ISETP.NE.AND P0, PT, R20, RZ, PT ;  /* 0x000000ff1400720c */ /* 0x000fc60003f05270 */
[----:B------:R-:W-:Y:S01]  /*0810*/  FADD R24, R24, R25 ;  /* 0x0000001918187221 */ /* 0x000fe20000000000 */
[----:B0-----:R-:W-:Y:S02]  /*0820*/  IADD3 R4, P1, PT, R4, 0x40, RZ ;  /* 0x0000004004047810 */ /* 0x001fe40007f3e0ff */
[----:B------:R-:W-:-:S03]  /*0830*/  IADD3 R19, PT, PT, R19, 0x10, RZ ;  /* 0x0000001013137810 */ /* 0x000fc60007ffe0ff */
[----:B------:R-:W-:Y:S02]  /*0840*/  IMAD.X R5, RZ, RZ, R5, P1 ;  /* 0x000000ffff057224 */ /* 0x000fe400008e0605 */
[----:B--2---:R-:W-:-:S04]  /*0850*/  FADD R24, R24, R17 ;  /* 0x0000001118187221 */ /* 0x004fc80000000000 */
[----:B---3--:R-:W-:-:S04]  /*0860*/  FADD R21, R24, R21 ;  /* 0x0000001518157221 */ /* 0x008fc80000000000 */
[----:B----4-:R-:W-:Y:S01]  /*0870*/  FADD R17, R21, R22 ;  /* 0x0000001615117221 */ /* 0x010fe20000000000 */
[----:B------:R-:W-:Y:S06]  /*0880*/  @P0 BRA `(.L_x_4) ;  /* 0xfffffffc00680947 */ /* 0x000fec000383ffff */
[----:B------:R-:W-:-:S07]  /*0890*/  VIADD R19, R19, 0x1 ;  /* 0x0000000113137836 */ /* 0x000fce0000000000 */
.L_x_3:
[----:B------:R-:W-:-:S13]  /*08a0*/  LOP3.LUT P0, RZ, R15, 0xf, RZ, 0xc0, !PT ;  /* 0x0000000f0fff7812 */ /* 0x000fda000780c0ff */
[----:B------:R-:W-:Y:S05]  /*08b0*/  @!P0 BRA `(.L_x_5) ;  /* 0x0000000000b88947 */ /* 0x000fea0003800000 */
[----:B------:R-:W-:Y:S02]  /*08c0*/  ISETP.GE.U32.AND P0, PT, R11, 0x7, PT ;  /* 0x000000070b00780c */ /* 0x000fe40003f06070 */
[----:B------:R-:W-:-:S11]  /*08d0*/  LOP3.LUT P1, RZ, R14, 0x7, RZ, 0xc0, !PT ;  /* 0x000000070eff7812 */ /* 0x000fd6000782c0ff */
[----:B------:R-:W-:Y:S05]  /*08e0*/  @!P0 BRA `(.L_x_6) ;  /* 0x0000000000488947 */ /* 0x000fea0003800000 */
[----:B------:R-:W-:-:S05]  /*08f0*/  IMAD.WIDE R4, R19, 0x4, R2 ;  /* 0x0000000413047825 */ /* 0x000fca00078e0202 */
[----:B------:R-:W2:Y:S04]  /*0900*/  LDG.E R26, desc[UR8][R4.64] ;  /* 0x00000008041a7981 */ /* 0x000ea8000c1e1900 */
[----:B------:R-:W3:Y:S04]  /*0910*/  LDG.E R25, desc[UR8][R4.64+0x4] ;  /* 0x0000040804197981 */ /* 0x000ee8000c1e1900 */
[----:B------:R-:W4:Y:S04]  /*0920*/  LDG.E R28, desc[UR8][R4.64+0x8] ;  /* 0x00000808041c7981 */ /* 0x000f28000c1e1900 */
[----:B------:R-:W4:Y:S04]  /*0930*/  LDG.E R23, desc[UR8][R4.64+0xc] ;  /* 0x00000c0804177981 */ /* 0x000f28000c1e1900 */
[----:B------:R-:W4:Y:S04]  /*0940*/  LDG.E R22, desc[UR8][R4.64+0x10] ;  /* 0x0000100804167981 */ /* 0x000f28000c1e1900 */
[----:B------:R-:W4:Y:S04]  /*0950*/  LDG.E R21, desc[UR8][R4.64+0x14] ;  /* 0x0000140804157981 */ /* 0x000f28000c1e1900 */
[----:B------:R-:W4:Y:S04]  /*0960*/  LDG.E R20, desc[UR8][R4.64+0x18] ;  /* 0x0000180804147981 */ /* 0x000f28000c1e1900 */
[----:B------:R-:W4:Y:S01]  /*0970*/  LDG.E R24, desc[UR8][R4.64+0x1c] ;  /* 0x00001c0804187981 */ /* 0x000f22000c1e1900 */
[----:B------:R-:W-:-:S02]  /*0980*/  VIADD R19, R19, 0x8 ;  /* 0x0000000813137836 */ /* 0x000fc40000000000 */
[----:B--2--5:R-:W-:-:S04]  /*0990*/  FADD R26, R17, R26 ;  /* 0x0000001a111a7221 */ /* 0x024fc80000000000 */
[----:B---3--:R-:W-:-:S04]  /*09a0*/  FADD R25, R26, R25 ;  /* 0x000000191a197221 */ /* 0x008fc80000000000 */
[----:B----4-:R-:W-:-:S04]  /*09b0*/  FADD R28, R25, R28 ;  /* 0x0000001c191c7221 */ /* 0x010fc80000000000 */
[----:B------:R-:W-:-:S04]  /*09c0*/  FADD R23, R28, R23 ;  /* 0x000000171c177221 */ /* 0x000fc80000000000 */
[----:B------:R-:W-:-:S04]  /*09d0*/  FADD R22, R23, R22 ;  /* 0x0000001617167221 */ /* 0x000fc80000000000 */
[----:B------:R-:W-:-:S04]  /*09e0*/  FADD R21, R22, R21 ;  /* 0x0000001516157221 */ /* 0x000fc80000000000 */
[----:B------:R-:W-:-:S04]  /*09f0*/  FADD R21, R21, R20 ;  /* 0x0000001415157221 */ /* 0x000fc80000000000 */
[----:B------:R-:W-:-:S07]  /*0a00*/  FADD R17, R21, R24 ;  /* 0x0000001815117221 */ /* 0x000fce0000000000 */
.L_x_6:
[----:B------:R-:W-:Y:S05]  /*0a10*/  @!P1 BRA `(.L_x_5) ;  /* 0x0000000000609947 */ /* 0x000fea0003800000 */
[----:B------:R-:W-:Y:S02]  /*0a20*/  ISETP.GE.U32.AND P0, PT, R10, 0x3, PT ;  /* 0x000000030a00780c */ /* 0x000fe40003f06070 */
[----:B------:R-:W-:-:S11]  /*0a30*/  ISETP.NE.AND P1, PT, R9, RZ, PT ;  /* 0x000000ff0900720c */ /* 0x000fd60003f25270 */
[----:B------:R-:W-:Y:S05]  /*0a40*/  @!P0 BRA `(.L_x_7) ;  /* 0x0000000000288947 */ /* 0x000fea0003800000 */
[----:B------:R-:W-:-:S05]  /*0a50*/  IMAD.WIDE R4, R19, 0x4, R2 ;  /* 0x0000000413047825 */ /* 0x000fca00078e0202 */
[----:B------:R-:W2:Y:S04]  /*0a60*/  LDG.E R20, desc[UR8][R4.64] ;  /* 0x0000000804147981 */ /* 0x000ea8000c1e1900 */
[----:B------:R-:W3:Y:S04]  /*0a70*/  LDG.E R21, desc[UR8][R4.64+0x4] ;  /* 0x0000040804157981 */ /* 0x000ee8000c1e1900 */
[----:B------:R-:W4:Y:S04]  /*0a80*/  LDG.E R23, desc[UR8][R4.64+0x8] ;  /* 0x0000080804177981 */ /* 0x000f28000c1e1900 */
[----:B------:R-:W4:Y:S01]  /*0a90*/  LDG.E R25, desc[UR8][R4.64+0xc] ;  /* 0x00000c0804197981 */ /* 0x000f22000c1e1900 */
[----:B------:R-:W-:Y:S01]  /*0aa0*/  IADD3 R19, PT, PT, R19, 0x4, RZ ;  /* 0x0000000413137810 */ /* 0x000fe20007ffe0ff */
[----:B--2--5:R-:W-:-:S04]  /*0ab0*/  FADD R20, R17, R20 ;  /* 0x0000001411147221 */ /* 0x024fc80000000000 */
[----:B---3--:R-:W-:-:S04]  /*0ac0*/  FADD R20, R20, R21 ;  /* 0x0000001514147221 */ /* 0x008fc80000000000 */
[----:B----4-:R-:W-:-:S04]  /*0ad0*/  FADD R20, R20, R23 ;  /* 0x0000001714147221 */ /* 0x010fc80000000000 */
[----:B------:R-:W-:-:S07]  /*0ae0*/  FADD R17, R20, R25 ;  /* 0x0000001914117221 */ /* 0x000fce0000000000 */
.L_x_7:
[----:B------:R-:W-:Y:S05]  /*0af0*/  @!P1 BRA `(.L_x_5) ;  /* 0x0000000000289947 */ /* 0x000fea0003800000 */
[----:B------:R-:W-:-:S05]  /*0b00*/  IMAD.WIDE R4, R19, 0x4, R2 ;  /* 0x0000000413047825 */ /* 0x000fca00078e0202 */
[----:B------:R-:W2:Y:S01]  /*0b10*/  LDG.E R20, desc[UR8][R4.64] ;  /* 0x0000000804147981 */ /* 0x000ea2000c1e1900 */
[----:B------:R-:W-:Y:S01]  /*0b20*/  ISETP.NE.AND P0, PT, R9, 0x1, PT ;  /* 0x000000010900780c */ /* 0x000fe20003f05270 */
[----:B--2--5:R-:W-:-:S12]  /*0b30*/  FADD R17, R17, R20 ;  /* 0x0000001411117221 */ /* 0x024fd80000000000 */
[----:B------:R-:W-:Y:S05]  /*0b40*/  @!P0 BRA `(.L_x_5) ;  /* 0x0000000000148947 */ /* 0x000fea0003800000 */
[----:B------:R-:W-:Y:S01]  /*0b50*/  ISETP.NE.AND P0, PT, R9, 0x2, PT ;  /* 0x000000020900780c */ /* 0x000fe20003f05270 */
[----:B------:R-:W2:-:S12]  /*0b60*/  LDG.E R20, desc[UR8][R4.64+0x4] ;  /* 0x0000040804147981 */ /* 0x000e98000c1e1900 */
[----:B------:R-:W3:Y:S01]  /*0b70*/  @P0 LDG.E R22, desc[UR8][R4.64+0x8] ;  /* 0x0000080804160981 */ /* 0x000ee2000c1e1900 */
[----:B--2---:R-:W-:-:S04]  /*0b80*/  FADD R17, R17, R20 ;  /* 0x0000001411117221 */ /* 0x004fc80000000000 */
[----:B---3--:R-:W-:-:S07]  /*0b90*/  @P0 FADD R17, R17, R22 ;  /* 0x0000001611110221 */ /* 0x008fce0000000000 */
.L_x_5:
[----:B-----5:R0:W-:Y:S02]  /*0ba0*/  STG.E desc[UR8][R2.64], R17 ;  /* 0x0000001102007986 */ /* 0x0201e4000c101908 */
.L_x_2:
[----:B------:R-:W-:Y:S05]  /*0bb0*/  BSYNC.RECONVERGENT B0 ;  /* 0x0000000000007941 */ /* 0x000fea0003800200 */
.L_x_1:
[----:B------:R-:W-:Y:S01]  /*0bc0*/  BAR.SYNC.DEFER_BLOCKING 0x0 ;  /* 0x0000000000007b1d */ /* 0x000fe20000010000 */
[----:B------:R-:W-:-:S05]  /*0bd0*/  ISETP.NE.AND P0, PT, R0, RZ, PT ;  /* 0x000000ff0000720c */ /* 0x000fca0003f05270 */
[----:B------:R-:W-:Y:S08]  /*0be0*/  BSSY.RECONVERGENT B0, `(.L_x_8) ;  /* 0x0000015000007945 */ /* 0x000ff00003800200 */
[----:B------:R-:W-:Y:S05]  /*0bf0*/  @P0 BRA `(.L_x_9) ;  /* 0x00000000004c0947 */ /* 0x000fea0003800000 */
[----:B------:R-:W1:Y:S01]  /*0c00*/  LDC.64 R4, c[0x0][0x380] ;  /* 0x0000e000ff047b82 */ /* 0x000e620000000a00 */
[----:B0-----:R-:W-:-:S07]  /*0c10*/  IMAD R3, R7, R18, RZ ;  /* 0x0000001207037224 */ /* 0x001fce00078e02ff */
[----:B------:R-:W0:Y:S01]  /*0c20*/  LDC R19, c[0x0][0x394] ;  /* 0x0000e500ff137b82 */ /* 0x000e220000000800 */
[----:B-1----:R-:W-:-:S05]  /*0c30*/  IMAD.WIDE R4, R3, 0x4, R4 ;  /* 0x0000000403047825 */ /* 0x002fca00078e0204 */
[----:B------:R-:W2:Y:S01]  /*0c40*/  LDG.E R0, desc[UR8][R4.64] ;  /* 0x0000000804007981 */ /* 0x000ea2000c1e1900 */
[----:B------:R-:W-:Y:S01]  /*0c50*/  BSSY.RECONVERGENT B1, `(.L_x_10) ;  /* 0x000000c000017945 */ /* 0x000fe20003800200 */
[----:B0-----:R-:W0:Y:S02]  /*0c60*/  MUFU.RCP R2, R19 ;  /* 0x0000001300027308 */ /* 0x001e240000001000 */
[----:B0-----:R-:W-:-:S04]  /*0c70*/  FFMA R3, R2, -R19, 1 ;  /* 0x3f80000002037423 */ /* 0x001fc80000000813 */
[----:B------:R-:W-:Y:S02]  /*0c80*/  FFMA R3, R2, R3, R2 ;  /* 0x0000000302037223 */ /* 0x000fe40000000002 */
[----:B--2---:R-:W0:Y:S02]  /*0c90*/  FCHK P0, R0, R19 ;  /* 0x0000001300007302 */ /* 0x004e240000000000 */
[----:B------:R-:W-:-:S04]  /*0ca0*/  FFMA R2, R0, R3, RZ ;  /* 0x0000000300027223 */ /* 0x000fc800000000ff */
[----:B------:R-:W-:-:S04]  /*0cb0*/  FFMA R17, R2, -R19, R0 ;  /* 0x8000001302117223 */ /* 0x000fc80000000000 */
[----:B------:R-:W-:Y:S01]  /*0cc0*/  FFMA R3, R3, R17, R2 ;  /* 0x0000001103037223 */ /* 0x000fe20000000002 */
[----:B0-----:R-:W-:Y:S06]  /*0cd0*/  @!P0 BRA `(.L_x_11) ;  /* 0x00000000000c8947 */ /* 0x001fec0003800000 */
[----:B------:R-:W-:-:S07]  /*0ce0*/  MOV R2, 0xd00 ;  /* 0x00000d0000027802 */ /* 0x000fce0000000f00 */
[----:B------:R-:W-:Y:S05]  /*0cf0*/  CALL.REL.NOINC `($__internal_0_$__cuda_sm3x_div_rn_noftz_f32_slowpath) ;  /* 0x0000000400007944 */ /* 0x000fea0003c00000 */
[----:B------:R-:W-:-:S07]  /*0d00*/  IMAD.MOV.U32 R3, RZ, RZ, R0 ;  /* 0x000000ffff037224 */ /* 0x000fce00078e0000 */
.L_x_11:
[----:B------:R-:W-:Y:S05]  /*0d10*/  BSYNC.RECONVERGENT B1 ;  /* 0x0000000000017941 */ /* 0x000fea0003800200 */
.L_x_10:
[----:B------:R1:W-:Y:S02]  /*0d20*/  STG.E desc[UR8][R4.64], R3 ;  /* 0x0000000304007986 */ /* 0x0003e4000c101908 */
.L_x_9:
[----:B------:R-:W-:Y:S05]  /*0d30*/  BSYNC.RECONVERGENT B0 ;  /* 0x0000000000007941 */ /* 0x000fea0003800200 */
.L_x_8:
[----:B------:R-:W-:Y:S01]  /*0d40*/  ISETP.GE.AND P0, PT, R13, R6, PT ;  /* 0x000000060d00720c */ /* 0x000fe20003f06270 */
[----:B------:R-:W-:-:S12]  /*0d50*/  IMAD.MOV.U32 R18, RZ, RZ, R13 ;  /* 0x000000ffff127224 */ /* 0x000fd800078e000d */
[----:B------:R-:W-:Y:S05]  /*0d60*/  @!P0 BRA `(.L_x_12) ;  /* 0xfffffff4001c8947 */ /* 0x000fea000383ffff */
.L_x_0:
[-C--:B------:R-:W-:Y:S01]  /*0d70*/  IABS R0, R18.reuse ;  /* 0x0000001200007213 */ /* 0x080fe20000000000 */
[----:B------:R-:W-:Y:S01]  /*0d80*/  BAR.SYNC.DEFER_BLOCKING 0x0 ;  /* 0x0000000000007b1d */ /* 0x000fe20000010000 */
[----:B------:R-:W-:Y:S02]  /*0d90*/  IABS R8, R18 ;  /* 0x0000001200087213 */ /* 0x000fe40000000000 */
[----:B------:R-:W-:Y:S02]  /*0da0*/  ISETP.GE.AND P6, PT, R7, RZ, PT ;  /* 0x000000ff0700720c */ /* 0x000fe40003fc6270 */
[----:B------:R-:W-:Y:S01]  /*0db0*/  IADD3 R9, PT, PT, RZ, -R8, RZ ;  /* 0x80000008ff097210 */ /* 0x000fe20007ffe0ff */
[----:B-1----:R-:W1:Y:S01]  /*0dc0*/  I2F.RP R4, R0 ;  /* 0x0000000000047306 */ /* 0x002e620000209400 */
[----:B------:R-:W-:Y:S01]  /*0dd0*/  ISETP.NE.AND P0, PT, R18, RZ, PT ;  /* 0x000000ff1200720c */ /* 0x000fe20003f05270 */
[----:B------:R-:W-:Y:S01]  /*0de0*/  BSSY.RECONVERGENT B0, `(.L_x_13) ;  /* 0x000002f000007945 */ /* 0x000fe20003800200 */
[----:B------:R-:W-:-:S05]  /*0df0*/  LOP3.LUT R11, RZ, R18, RZ, 0x33, !PT ;  /* 0x00000012ff0b7212 */ /* 0x000fca00078e33ff */
[----:B-1----:R-:W0:Y:S02]  /*0e00*/  MUFU.RCP R4, R4 ;  /* 0x0000000400047308 */ /* 0x002e240000001000 */
[----:B0-----:R-:W-:Y:S02]  /*0e10*/  IADD3 R2, PT, PT, R4, 0xffffffe, RZ ;  /* 0x0ffffffe04027810 */ /* 0x001fe40007ffe0ff */
[----:B------:R-:W-:-:S04]  /*0e20*/  IABS R4, R6 ;  /* 0x0000000600047213 */ /* 0x000fc80000000000 */
[----:B------:R0:W1:Y:S01]  /*0e30*/  F2I.FTZ.U32.TRUNC.NTZ R3, R2 ;  /* 0x0000000200037305 */ /* 0x000062000021f000 */
[----:B------:R-:W-:-:S04]  /*0e40*/  LOP3.LUT R6, R6, R18, RZ, 0x3c, !PT ;  /* 0x0000001206067212 */ /* 0x000fc800078e3cff */
[----:B------:R-:W-:Y:S01]  /*0e50*/  ISETP.GE.AND P2, PT, R6, RZ, PT ;  /* 0x000000ff0600720c */ /* 0x000fe20003f46270 */
[----:B0-----:R-:W-:Y:S02]  /*0e60*/  IMAD.MOV.U32 R2, RZ, RZ, RZ ;  /* 0x000000ffff027224 */ /* 0x001fe400078e00ff */
[----:B-1----:R-:W-:-:S04]  /*0e70*/  IMAD.MOV R5, RZ, RZ, -R3 ;  /* 0x000000ffff057224 */ /* 0x002fc800078e0a03 */
[----:B------:R-:W-:-:S04]  /*0e80*/  IMAD R5, R5, R0, RZ ;  /* 0x0000000005057224 */ /* 0x000fc800078e02ff */
[----:B------:R-:W-:Y:S01]  /*0e90*/  IMAD.HI.U32 R3, R3, R5, R2 ;  /* 0x0000000503037227 */ /* 0x000fe200078e0002 */
[----:B------:R-:W-:-:S05]  /*0ea0*/  IABS R2, R7 ;  /* 0x0000000700027213 */ /* 0x000fca0000000000 */
[----:B------:R-:W-:-:S04]  /*0eb0*/  IMAD.HI.U32 R5, R3, R4, RZ ;  /* 0x0000000403057227 */ /* 0x000fc800078e00ff */
[----:B------:R-:W-:-:S04]  /*0ec0*/  IMAD.HI.U32 R8, R3, R2, RZ ;  /* 0x0000000203087227 */ /* 0x000fc800078e00ff */
[-C--:B------:R-:W-:Y:S02]  /*0ed0*/  IMAD R3, R5, R9.reuse, R4 ;  /* 0x0000000905037224 */ /* 0x080fe400078e0204 */
[----:B------:R-:W-:-:S03]  /*0ee0*/  IMAD R9, R8, R9, R2 ;  /* 0x0000000908097224 */ /* 0x000fc600078e0202 */
[C---:B------:R-:W-:Y:S02]  /*0ef0*/  ISETP.GT.U32.AND P5, PT, R0.reuse, R3, PT ;  /* 0x000000030000720c */ /* 0x040fe40003fa4070 */
[----:B------:R-:W-:-:S11]  /*0f00*/  ISETP.GT.U32.AND P1, PT, R0, R9, PT ;  /* 0x000000090000720c */ /* 0x000fd60003f24070 */
[--C-:B------:R-:W-:Y:S02]  /*0f10*/  @!P5 IMAD.IADD R3, R3, 0x1, -R0.reuse ;  /* 0x000000010303d824 */ /* 0x100fe400078e0a00 */
[----:B------:R-:W-:Y:S02]  /*0f20*/  @!P1 IMAD.IADD R9, R9, 0x1, -R0 ;  /* 0x0000000109099824 */ /* 0x000fe400078e0a00 */
[----:B------:R-:W-:Y:S01]  /*0f30*/  @!P5 VIADD R5, R5, 0x1 ;  /* 0x000000010505d836 */ /* 0x000fe20000000000 */
[-C--:B------:R-:W-:Y:S02]  /*0f40*/  ISETP.GE.U32.AND P3, PT, R3, R0.reuse, PT ;  /* 0x000000000300720c */ /* 0x080fe40003f66070 */
[----:B------:R-:W-:Y:S02]  /*0f50*/  ISETP.GT.U32.AND P4, PT, R0, R9, PT ;  /* 0x000000090000720c */ /* 0x000fe40003f84070 */
[----:B------:R-:W-:-:S04]  /*0f60*/  IADD3 R2, PT, PT, R9, -R0, RZ ;  /* 0x8000000009027210 */ /* 0x000fc80007ffe0ff */
[----:B------:R-:W-:Y:S02]  /*0f70*/  SEL R4, R2, R9, !P4 ;  /* 0x0000000902047207 */ /* 0x000fe40006000000 */
[----:B------:R-:W0:Y:S03]  /*0f80*/  LDC.64 R2, c[0x0][0x398] ;  /* 0x0000e600ff027b82 */ /* 0x000e260000000a00 */
[----:B------:R-:W-:Y:S01]  /*0f90*/  @!P6 IMAD.MOV R4, RZ, RZ, -R4 ;  /* 0x000000ffff04e224 */ /* 0x000fe200078e0a04 */
[----:B------:R-:W-:-:S04]  /*0fa0*/  @P3 IADD3 R5, PT, PT, R5, 0x1, RZ ;  /* 0x0000000105053810 */ /* 0x000fc80007ffe0ff */
[----:B------:R-:W-:Y:S01]  /*0fb0*/  SEL R4, R11, R4, !P0 ;  /* 0x000000040b047207 */ /* 0x000fe20004000000 */
[----:B------:R-:W-:-:S03]  /*0fc0*/  @!P2 IMAD.MOV R5, RZ, RZ, -R5 ;  /* 0x000000ffff05a224 */ /* 0x000fc600078e0a05 */
[----:B------:R-:W-:Y:S02]  /*0fd0*/  ISETP.NE.AND P3, PT, R4, RZ, PT ;  /* 0x000000ff0400720c */ /* 0x000fe40003f65270 */
[----:B------:R-:W-:-:S11]  /*0fe0*/  SEL R13, R11, R5, !P0 ;  /* 0x000000050b0d7207 */ /* 0x000fd60004000000 */
[----:B------:R-:W-:Y:S05]  /*0ff0*/  @P3 BRA `(.L_x_14) ;  /* 0x0000000000343947 */ /* 0x000fea0003800000 */
[----:B------:R-:W1:Y:S02]  /*1000*/  LDC.64 R4, c[0x0][0x380] ;  /* 0x0000e000ff047b82 */ /* 0x000e640000000a00 */
[----:B-1----:R-:W-:-:S06]  /*1010*/  IMAD.WIDE R4, R7, 0x4, R4 ;  /* 0x0000000407047825 */ /* 0x002fcc00078e0204 */
[----:B------:R-:W2:Y:S01]  /*1020*/  LDG.E R5, desc[UR8][R4.64] ;  /* 0x0000000804057981 */ /* 0x000ea2000c1e1900 */
[----:B------:R-:W-:Y:S01]  /*1030*/  ISETP.GE.U32.AND P2, PT, R9, R0, PT ;  /* 0x000000000900720c */ /* 0x000fe20003f46070 */
[----:B------:R-:W-:Y:S01]  /*1040*/  @!P1 VIADD R8, R8, 0x1 ;  /* 0x0000000108089836 */ /* 0x000fe20000000000 */
[----:B------:R-:W-:Y:S02]  /*1050*/  LOP3.LUT R18, R7, R18, RZ, 0x3c, !PT ;  /* 0x0000001207127212 */ /* 0x000fe400078e3cff */
[----:B------:R-:W1:Y:S02]  /*1060*/  LDC.64 R6, c[0x0][0x388] ;  /* 0x0000e200ff067b82 */ /* 0x000e640000000a00 */
[----:B------:R-:W-:-:S07]  /*1070*/  ISETP.GE.AND P3, PT, R18, RZ, PT ;  /* 0x000000ff1200720c */ /* 0x000fce0003f66270 */
[----:B------:R-:W-:-:S06]  /*1080*/  @P2 IADD3 R8, PT, PT, R8, 0x1, RZ ;  /* 0x0000000108082810 */ /* 0x000fcc0007ffe0ff */
[----:B------:R-:W-:-:S05]  /*1090*/  @!P3 IMAD.MOV R8, RZ, RZ, -R8 ;  /* 0x000000ffff08b224 */ /* 0x000fca00078e0a08 */
[----:B------:R-:W-:-:S05]  /*10a0*/  SEL R11, R11, R8, !P0 ;  /* 0x000000080b0b7207 */ /* 0x000fca0004000000 */
[----:B-1----:R-:W-:-:S05]  /*10b0*/  IMAD.WIDE R6, R11, 0x4, R6 ;  /* 0x000000040b067825 */ /* 0x002fca00078e0206 */
[----:B--2---:R1:W-:Y:S02]  /*10c0*/  STG.E desc[UR8][R6.64], R5 ;  /* 0x0000000506007986 */ /* 0x0043e4000c101908 */
.L_x_14:
[----:B------:R-:W-:Y:S05]  /*10d0*/  BSYNC.RECONVERGENT B0 ;  /* 0x0000000000007941 */ /* 0x000fea0003800200 */
.L_x_13:
[----:B0-----:R-:W-:Y:S01]  /*10e0*/  STG.E desc[UR8][R2.64], R13 ;  /* 0x0000000d02007986 */ /* 0x001fe2000c101908 */
[----:B------:R-:W-:Y:S05]  /*10f0*/  EXIT ;  /* 0x000000000000794d */ /* 0x000fea0003800000 */
        .weak           $__internal_0_$__cuda_sm3x_div_rn_noftz_f32_slowpath
        .type           $__internal_0_$__cuda_sm3x_div_rn_noftz_f32_slowpath,@function
        .size           $__internal_0_$__cuda_sm3x_div_rn_noftz_f32_slowpath,(.L_x_27 - $__internal_0_$__cuda_sm3x_div_rn_noftz_f32_slowpath)
$__internal_0_$__cuda_sm3x_div_rn_noftz_f32_slowpath:
[----:B------:R-:W0:Y:S01]  /*1100*/  LDC R3, c[0x0][0x394] ;  /* 0x0000e500ff037b82 */ /* 0x000e220000000800 */
[--C-:B------:R-:W-:Y:S01]  /*1110*/  SHF.R.U32.HI R18, RZ, 0x17, R0.reuse ;  /* 0x00000017ff127819 */ /* 0x100fe20000011600 */
[----:B------:R-:W1:Y:S01]  /*1120*/  LDCU UR6, c[0x0][0x394] ;  /* 0x00007280ff0677ac */ /* 0x000e620008000800 */
[----:B------:R-:W-:Y:S01]  /*1130*/  BSSY.RECONVERGENT B2, `(.L_x_15) ;  /* 0x0000064000027945 */ /* 0x000fe20003800200 */
[----:B------:R-:W-:Y:S01]  /*1140*/  IMAD.MOV.U32 R19, RZ, RZ, R0 ;  /* 0x000000ffff137224 */ /* 0x000fe200078e0000 */
[----:B------:R-:W-:-:S04]  /*1150*/  LOP3.LUT R22, R18, 0xff, RZ, 0xc0, !PT ;  /* 0x000000ff12167812 */ /* 0x000fc800078ec0ff */
[----:B------:R-:W-:Y:S01]  /*1160*/  IADD3 R23, PT, PT, R22, -0x1, RZ ;  /* 0xffffffff16177810 */ /* 0x000fe20007ffe0ff */
[----:B-1----:R-:W-:Y:S01]  /*1170*/  IMAD.U32 R20, RZ, RZ, UR6 ;  /* 0x00000006ff147e24 */ /* 0x002fe2000f8e00ff */
[----:B0-----:R-:W-:-:S04]  /*1180*/  SHF.R.U32.HI R17, RZ, 0x17, R3 ;  /* 0x00000017ff117819 */ /* 0x001fc80000011603 */
[----:B------:R-:W-:-:S05]  /*1190*/  LOP3.LUT R17, R17, 0xff, RZ, 0xc0, !PT ;  /* 0x000000ff11117812 */ /* 0x000fca00078ec0ff */
[----:B------:R-:W-:-:S05]  /*11a0*/  VIADD R21, R17, 0xffffffff ;  /* 0xffffffff11157836 */ /* 0x000fca0000000000 */
[----:B------:R-:W-:-:S04]  /*11b0*/  ISETP.GT.U32.AND P0, PT, R21, 0xfd, PT ;  /* 0x000000fd1500780c */ /* 0x000fc80003f04070 */
[----:B------:R-:W-:-:S13]  /*11c0*/  ISETP.GT.U32.OR P0, PT, R23, 0xfd, P0 ;  /* 0x000000fd1700780c */ /* 0x000fda0000704470 */
[----:B------:R-:W-:Y:S01]  /*11d0*/  @!P0 MOV R18, RZ ;  /* 0x000000ff00128202 */ /* 0x000fe20000000f00 */
[----:B------:R-:W-:Y:S06]  /*11e0*/  @!P0 BRA `(.L_x_16) ;  /* 0x00000000005c8947 */ /* 0x000fec0003800000 */
[----:B------:R-:W-:Y:S02]  /*11f0*/  FSETP.GTU.FTZ.AND P1, PT, |R3|, +INF , PT ;  /* 0x7f8000000300780b */ /* 0x000fe40003f3c200 */
[----:B------:R-:W-:-:S04]  /*1200*/  FSETP.GTU.FTZ.AND P0, PT, |R0|, +INF , PT ;  /* 0x7f8000000000780b */ /* 0x000fc80003f1c200 */
[----:B------:R-:W-:-:S13]  /*1210*/  PLOP3.LUT P0, PT, P0, P1, PT, 0xf8, 0x8f ;  /* 0x00000000008f781c */ /* 0x000fda0000703f70 */
[----:B------:R-:W-:Y:S05]  /*1220*/  @P0 BRA `(.L_x_17) ;  /* 0x00000004004c0947 */ /* 0x000fea0003800000 */
[----:B------:R-:W-:-:S13]  /*1230*/  LOP3.LUT P0, RZ, R20, 0x7fffffff, R19, 0xc8, !PT ;  /* 0x7fffffff14ff7812 */ /* 0x000fda000780c813 */
[----:B------:R-:W-:Y:S05]  /*1240*/  @!P0 BRA `(.L_x_18) ;  /* 0x00000004003c8947 */ /* 0x000fea0003800000 */
[C---:B------:R-:W-:Y:S02]  /*1250*/  FSETP.NEU.FTZ.AND P1, PT, |R0|.reuse, +INF , PT ;  /* 0x7f8000000000780b */ /* 0x040fe40003f3d200 */
[----:B------:R-:W-:Y:S02]  /*1260*/  FSETP.NEU.FTZ.AND P0, PT, |R3|, +INF , PT ;  /* 0x7f8000000300780b */ /* 0x000fe40003f1d200 */
[----:B------:R-:W-:-:S11]  /*1270*/  FSETP.NEU.FTZ.AND P2, PT, |R0|, +INF , PT ;  /* 0x7f8000000000780b */ /* 0x000fd60003f5d200 */
[----:B------:R-:W-:Y:S05]  /*1280*/  @!P0 BRA !P1, `(.L_x_18) ;  /* 0x00000004002c8947 */ /* 0x000fea0004800000 */
[----:B------:R-:W-:-:S04]  /*1290*/  LOP3.LUT P1, RZ, R19, 0x7fffffff, RZ, 0xc0, !PT ;  /* 0x7fffffff13ff7812 */ /* 0x000fc8000782c0ff */
[----:B------:R-:W-:-:S13]  /*12a0*/  PLOP3.LUT P0, PT, P0, P1, PT, 0x2f, 0xf2 ;  /* 0x0000000000f2781c */ /* 0x000fda0000702577 */
[----:B------:R-:W-:Y:S05]  /*12b0*/  @P0 BRA `(.L_x_19) ;  /* 0x0000000400180947 */ /* 0x000fea0003800000 */
[----:B------:R-:W-:-:S04]  /*12c0*/  LOP3.LUT P0, RZ, R20, 0x7fffffff, RZ, 0xc0, !PT ;  /* 0x7fffffff14ff7812 */ /* 0x000fc8000780c0ff */
[----:B------:R-:W-:-:S13]  /*12d0*/  PLOP3.LUT P0, PT, P2, P0, PT, 0x2f, 0xf2 ;  /* 0x0000000000f2781c */ /* 0x000fda0001700577 */
[----:B------:R-:W-:Y:S05]  /*12e0*/  @P0 BRA `(.L_x_20) ;  /* 0x0000000400000947 */ /* 0x000fea0003800000 */
[----:B------:R-:W-:Y:S02]  /*12f0*/  ISETP.GE.AND P0, PT, R23, RZ, PT ;  /* 0x000000ff1700720c */ /* 0x000fe40003f06270 */
[----:B------:R-:W-:-:S11]  /*1300*/  ISETP.GE.AND P1, PT, R21, RZ, PT ;  /* 0x000000ff1500720c */ /* 0x000fd60003f26270 */
[----:B------:R-:W-:Y:S02]  /*1310*/  @P0 IMAD.MOV.U32 R18, RZ, RZ, RZ ;  /* 0x000000ffff120224 */ /* 0x000fe400078e00ff */
[----:B------:R-:W-:Y:S01]  /*1320*/  @!P0 FFMA R19, R0, 1.84467440737095516160e+19, RZ ;  /* 0x5f80000000138823 */ /* 0x000fe200000000ff */
[----:B------:R-:W-:Y:S02]  /*1330*/  @!P0 IMAD.MOV.U32 R18, RZ, RZ, -0x40 ;  /* 0xffffffc0ff128424 */ /* 0x000fe400078e00ff */
[----:B------:R-:W-:-:S03]  /*1340*/  @!P1 FFMA R20, R3, 1.84467440737095516160e+19, RZ ;  /* 0x5f80000003149823 */ /* 0x000fc600000000ff */
[----:B------:R-:W-:-:S07]  /*1350*/  @!P1 IADD3 R18, PT, PT, R18, 0x40, RZ ;  /* 0x0000004012129810 */ /* 0x000fce0007ffe0ff */
.L_x_16:
[----:B------:R-:W-:Y:S01]  /*1360*/  LEA R3, R17, 0xc0800000, 0x17 ;  /* 0xc080000011037811 */ /* 0x000fe200078eb8ff */
[----:B------:R-:W-:Y:S01]  /*1370*/  VIADD R22, R22, 0xffffff81 ;  /* 0xffffff8116167836 */ /* 0x000fe20000000000 */
[----:B------:R-:W-:Y:S03]  /*1380*/  BSSY.RECONVERGENT B3, `(.L_x_21) ;  /* 0x0000035000037945 */ /* 0x000fe60003800200 */
[----:B------:R-:W-:Y:S02]  /*1390*/  IMAD.IADD R21, R20, 0x1, -R3 ;  /* 0x0000000114157824 */ /* 0x000fe400078e0a03 */
[C---:B------:R-:W-:Y:S02]  /*13a0*/  IMAD R0, R22.reuse, -0x800000, R19 ;  /* 0xff80000016007824 */ /* 0x040fe400078e0213 */
[----:B------:R0:W1:Y:S01]  /*13b0*/  MUFU.RCP R3, R21 ;  /* 0x0000001500037308 */ /* 0x0000620000001000 */
[----:B------:R-:W-:Y:S01]  /*13c0*/  FADD.FTZ R23, -R21, -RZ ;  /* 0x800000ff15177221 */ /* 0x000fe20000010100 */
[----:B0-----:R-:W-:-:S04]  /*13d0*/  IADD3 R21, PT, PT, R22, 0x7f, -R17 ;  /* 0x0000007f16157810 */ /* 0x001fc80007ffe811 */
[----:B------:R-:W-:Y:S01]  /*13e0*/  IADD3 R21, PT, PT, R21, R18, RZ ;  /* 0x0000001215157210 */ /* 0x000fe20007ffe0ff */
[----:B-1----:R-:W-:-:S04]  /*13f0*/  FFMA R20, R3, R23, 1 ;  /* 0x3f80000003147423 */ /* 0x002fc80000000017 */
[----:B------:R-:W-:-:S04]  /*1400*/  FFMA R3, R3, R20, R3 ;  /* 0x0000001403037223 */ /* 0x000fc80000000003 */
[----:B------:R-:W-:-:S04]  /*1410*/  FFMA R20, R0, R3, RZ ;  /* 0x0000000300147223 */ /* 0x000fc800000000ff */
[----:B------:R-:W-:-:S04]  /*1420*/  FFMA R19, R23, R20, R0 ;  /* 0x0000001417137223 */ /* 0x000fc80000000000 */
[----:B------:R-:W-:-:S04]  /*1430*/  FFMA R20, R3, R19, R20 ;  /* 0x0000001303147223 */ /* 0x000fc80000000014 */
[----:B------:R-:W-:-:S04]  /*1440*/  FFMA R19, R23, R20, R0 ;  /* 0x0000001417137223 */ /* 0x000fc80000000000 */
[----:B------:R-:W-:-:S05]  /*1450*/  FFMA R0, R3, R19, R20 ;  /* 0x0000001303007223 */ /* 0x000fca0000000014 */
[----:B------:R-:W-:-:S04]  /*1460*/  SHF.R.U32.HI R17, RZ, 0x17, R0 ;  /* 0x00000017ff117819 */ /* 0x000fc80000011600 */
[----:B------:R-:W-:-:S05]  /*1470*/  LOP3.LUT R17, R17, 0xff, RZ, 0xc0, !PT ;  /* 0x000000ff11117812 */ /* 0x000fca00078ec0ff */
[----:B------:R-:W-:-:S04]  /*1480*/  IMAD.IADD R22, R17, 0x1, R21 ;  /* 0x0000000111167824 */ /* 0x000fc800078e0215 */
[----:B------:R-:W-:-:S05]  /*1490*/  VIADD R17, R22, 0xffffffff ;  /* 0xffffffff16117836 */ /* 0x000fca0000000000 */
[----:B------:R-:W-:-:S13]  /*14a0*/  ISETP.GE.U32.AND P0, PT, R17, 0xfe, PT ;  /* 0x000000fe1100780c */ /* 0x000fda0003f06070 */
[----:B------:R-:W-:Y:S05]  /*14b0*/  @!P0 BRA `(.L_x_22) ;  /* 0x0000000000808947 */ /* 0x000fea0003800000 */
[----:B------:R-:W-:-:S13]  /*14c0*/  ISETP.GT.AND P0, PT, R22, 0xfe, PT ;  /* 0x000000fe1600780c */ /* 0x000fda0003f04270 */
[----:B------:R-:W-:Y:S05]  /*14d0*/  @P0 BRA `(.L_x_23) ;  /* 0x00000000006c0947 */ /* 0x000fea0003800000 */
[----:B------:R-:W-:-:S13]  /*14e0*/  ISETP.GE.AND P0, PT, R22, 0x1, PT ;  /* 0x000000011600780c */ /* 0x000fda0003f06270 */
[----:B------:R-:W-:Y:S05]  /*14f0*/  @P0 BRA `(.L_x_24) ;  /* 0x0000000000740947 */ /* 0x000fea0003800000 */
[----:B------:R-:W-:Y:S02]  /*1500*/  ISETP.GE.AND P0, PT, R22, -0x18, PT ;  /* 0xffffffe81600780c */ /* 0x000fe40003f06270 */
[----:B------:R-:W-:-:S11]  /*1510*/  LOP3.LUT R0, R0, 0x80000000, RZ, 0xc0, !PT ;  /* 0x8000000000007812 */ /* 0x000fd600078ec0ff */
[----:B------:R-:W-:Y:S05]  /*1520*/  @!P0 BRA `(.L_x_24) ;  /* 0x0000000000688947 */ /* 0x000fea0003800000 */
[-CC-:B------:R-:W-:Y:S01]  /*1530*/  FFMA.RZ R17, R3, R19.reuse, R20.reuse ;  /* 0x0000001303117223 */ /* 0x180fe2000000c014 */
[C---:B------:R-:W-:Y:S02]  /*1540*/  ISETP.NE.AND P2, PT, R22.reuse, RZ, PT ;  /* 0x000000ff1600720c */ /* 0x040fe40003f45270 */
[C---:B------:R-:W-:Y:S02]  /*1550*/  ISETP.NE.AND P1, PT, R22.reuse, RZ, PT ;  /* 0x000000ff1600720c */ /* 0x040fe40003f25270 */
[----:B------:R-:W-:Y:S01]  /*1560*/  LOP3.LUT R18, R17, 0x7fffff, RZ, 0xc0, !PT ;  /* 0x007fffff11127812 */ /* 0x000fe200078ec0ff */
[CCC-:B------:R-:W-:Y:S01]  /*1570*/  FFMA.RP R17, R3.reuse, R19.reuse, R20.reuse ;  /* 0x0000001303117223 */ /* 0x1c0fe20000008014 */
[----:B------:R-:W-:Y:S01]  /*1580*/  FFMA.RM R20, R3, R19, R20 ;  /* 0x0000001303147223 */ /* 0x000fe20000004014 */
[----:B------:R-:W-:Y:S01]  /*1590*/  IADD3 R3, PT, PT, R22, 0x20, RZ ;  /* 0x0000002016037810 */ /* 0x000fe20007ffe0ff */
[----:B------:R-:W-:Y:S01]  /*15a0*/  IMAD.MOV R19, RZ, RZ, -R22 ;  /* 0x000000ffff137224 */ /* 0x000fe200078e0a16 */
[----:B------:R-:W-:-:S02]  /*15b0*/  LOP3.LUT R18, R18, 0x800000, RZ, 0xfc, !PT ;  /* 0x0080000012127812 */ /* 0x000fc400078efcff */
[----:B------:R-:W-:Y:S02]  /*15c0*/  FSETP.NEU.FTZ.AND P0, PT, R17, R20, PT ;  /* 0x000000141100720b */ /* 0x000fe40003f1d000 */
[----:B------:R-:W-:Y:S02]  /*15d0*/  SHF.L.U32 R3, R18, R3, RZ ;  /* 0x0000000312037219 */ /* 0x000fe400000006ff */
[----:B------:R-:W-:Y:S02]  /*15e0*/  SEL R17, R19, RZ, P2 ;  /* 0x000000ff13117207 */ /* 0x000fe40001000000 */
[----:B------:R-:W-:Y:S02]  /*15f0*/  ISETP.NE.AND P1, PT, R3, RZ, P1 ;  /* 0x000000ff0300720c */ /* 0x000fe40000f25270 */
[----:B------:R-:W-:Y:S02]  /*1600*/  SHF.R.U32.HI R17, RZ, R17, R18 ;  /* 0x00000011ff117219 */ /* 0x000fe40000011612 */
[----:B------:R-:W-:-:S02]  /*1610*/  PLOP3.LUT P0, PT, P0, P1, PT, 0xf8, 0x8f ;  /* 0x00000000008f781c */ /* 0x000fc40000703f70 */
[----:B------:R-:W-:Y:S02]  /*1620*/  SHF.R.U32.HI R18, RZ, 0x1, R17 ;  /* 0x00000001ff127819 */ /* 0x000fe40000011611 */
[----:B------:R-:W-:-:S04]  /*1630*/  SEL R3, RZ, 0x1, !P0 ;  /* 0x00000001ff037807 */ /* 0x000fc80004000000 */
[----:B------:R-:W-:-:S04]  /*1640*/  LOP3.LUT R20, R3, 0x1, R18, 0xf8, !PT ;  /* 0x0000000103147812 */ /* 0x000fc800078ef812 */
[----:B------:R-:W-:-:S05]  /*1650*/  LOP3.LUT R17, R20, R17, RZ, 0xc0, !PT ;  /* 0x0000001114117212 */ /* 0x000fca00078ec0ff */
[----:B------:R-:W-:-:S05]  /*1660*/  IMAD.IADD R17, R18, 0x1, R17 ;  /* 0x0000000112117824 */ /* 0x000fca00078e0211 */
[----:B------:R-:W-:Y:S01]  /*1670*/  LOP3.LUT R0, R17, R0, RZ, 0xfc, !PT ;  /* 0x0000000011007212 */ /* 0x000fe200078efcff */
[----:B------:R-:W-:Y:S06]  /*1680*/  BRA `(.L_x_24) ;  /* 0x0000000000107947 */ /* 0x000fec0003800000 */
.L_x_23:
[----:B------:R-:W-:-:S04]  /*1690*/  LOP3.LUT R0, R0, 0x80000000, RZ, 0xc0, !PT ;  /* 0x8000000000007812 */ /* 0x000fc800078ec0ff */
[----:B------:R-:W-:Y:S01]  /*16a0*/  LOP3.LUT R0, R0, 0x7f800000, RZ, 0xfc, !PT ;  /* 0x7f80000000007812 */ /* 0x000fe200078efcff */
[----:B------:R-:W-:Y:S06]  /*16b0*/  BRA `(.L_x_24) ;  /* 0x0000000000047947 */ /* 0x000fec0003800000 */
.L_x_22:
[----:B------:R-:W-:-:S07]  /*16c0*/  LEA R0, R21, R0, 0x17 ;  /* 0x0000000015007211 */ /* 0x000fce00078eb8ff */
.L_x_24:
[----:B------:R-:W-:Y:S05]  /*16d0*/  BSYNC.RECONVERGENT B3 ;  /* 0x0000000000037941 */ /* 0x000fea0003800200 */
.L_x_21:
[----:B------:R-:W-:Y:S05]  /*16e0*/  BRA `(.L_x_25) ;  /* 0x0000000000207947 */ /* 0x000fea0003800000 */
.L_x_20:
[----:B------:R-:W-:-:S04]  /*16f0*/  LOP3.LUT R0, R20, 0x80000000, R19, 0x48, !PT ;  /* 0x8000000014007812 */ /* 0x000fc800078e4813 */
[----:B------:R-:W-:Y:S01]  /*1700*/  LOP3.LUT R0, R0, 0x7f800000, RZ, 0xfc, !PT ;  /* 0x7f80000000007812 */ /* 0x000fe200078efcff */
[----:B------:R-:W-:Y:S06]  /*1710*/  BRA `(.L_x_25) ;  /* 0x0000000000147947 */ /* 0x000fec0003800000 */
.L_x_19:
[----:B------:R-:W-:Y:S01]  /*1720*/  LOP3.LUT R0, R20, 0x80000000, R19, 0x48, !PT ;  /* 0x8000000014007812 */ /* 0x000fe200078e4813 */
[----:B------:R-:W-:Y:S06]  /*1730*/  BRA `(.L_x_25) ;  /* 0x00000000000c7947 */ /* 0x000fec0003800000 */
.L_x_18:
[----:B------:R-:W0:Y:S01]  /*1740*/  MUFU.RSQ R0, -QNAN ;  /* 0xffc0000000007908 */ /* 0x000e220000001400 */
[----:B------:R-:W-:Y:S05]  /*1750*/  BRA `(.L_x_25) ;  /* 0x0000000000047947 */ /* 0x000fea0003800000 */
.L_x_17:
[----:B------:R-:W-:-:S07]  /*1760*/  FADD.FTZ R0, R0, R3 ;  /* 0x0000000300007221 */ /* 0x000fce0000010000 */
.L_x_25:
[----:B------:R-:W-:Y:S05]  /*1770*/  BSYNC.RECONVERGENT B2 ;  /* 0x0000000000027941 */ /* 0x000fea0003800200 */
.L_x_15:
[----:B------:R-:W-:-:S04]  /*1780*/  IMAD.MOV.U32 R3, RZ, RZ, 0x0 ;  /* 0x00000000ff037424 */ /* 0x000fc800078e00ff */
[----:B0-----:R-:W-:Y:S05]  /*1790*/  RET.REL.NODEC R2 `(_Z6reducePfS_ffPi) ;  /* 0xffffffe802187950 */ /* 0x001fea0003c3ffff */
.L_x_26:
[----:B------:R-:W-:-:S00]  /*17a0*/  BRA `(.L_x_26) ;  /* 0xfffffffc00fc7947 */ /* 0x000fc0000383ffff */
[----:B------:R-:W-:-:S00]  /*17b0*/  NOP ;  /* 0x0000000000007918 */ /* 0x000fc00000000000 */
        /* <DEDUP_REMOVED lines=12> */
.L_x_27:


//--------------------- .nv.shared.reserved.0     --------------------------
	.section	.nv.shared.reserved.0,"aw",@nobits
	.weak		__nv_reservedSMEM_offset_0_alias
	.size		__nv_reservedSMEM_offset_0_alias, 0, 64
	.other		__nv_reservedSMEM_offset_0_alias,@"STO_CUDA_RESERVED_SHARED STV_DEFAULT"
__nv_reservedSMEM_offset_0_alias:
	.zero		0
	.zero		64


//--------------------- .nv.constant0._Z6reducePfS_ffPi --------------------------
	.section	.nv.constant0._Z6reducePfS_ffPi,"a",@progbits
	.sectionflags	@""
	.align	4
.nv.constant0._Z6reducePfS_ffPi:
	.zero		928


//--------------------- SYMBOLS --------------------------

	.type		.nv.reservedSmem.offset0,@object
	.size		.nv.reservedSmem.offset0,0x4
